//
// Generated by NVIDIA NVVM Compiler
//
// Compiler Build ID: CL-36424714
// Cuda compilation tools, release 13.0, V13.0.88
// Based on NVVM 20.0.0
//

.version 9.0
.target sm_100
.address_size 64

	// .globl	_Z3addiPfS_

.visible .entry _Z3addiPfS_(
	.param .u32 _Z3addiPfS__param_0,
	.param .u64 .ptr .align 1 _Z3addiPfS__param_1,
	.param .u64 .ptr .align 1 _Z3addiPfS__param_2
)
{
	.reg .pred 	%p<7>;
	.reg .b32 	%r<31>;
	.reg .b32 	%f<16>;
	.reg .b64 	%rd<18>;

	ld.param.u32 	%r12, [_Z3addiPfS__param_0];
	ld.param.u64 	%rd3, [_Z3addiPfS__param_1];
	ld.param.u64 	%rd4, [_Z3addiPfS__param_2];
	cvta.to.global.u64 	%rd1, %rd4;
	cvta.to.global.u64 	%rd2, %rd3;
	mov.u32 	%r13, %tid.x;
	mov.u32 	%r14, %ntid.x;
	mad.lo.s32 	%r29, %r13, %r14, %r13;
	mov.u32 	%r15, %nctaid.x;
	mul.lo.s32 	%r2, %r14, %r15;
	setp.ge.s32 	%p1, %r29, %r12;
	@%p1 bra 	$L__BB0_7;
	add.s32 	%r16, %r2, %r29;
	max.s32 	%r17, %r12, %r16;
	sub.s32 	%r18, %r17, %r16;
	setp.ne.s32 	%p2, %r18, 0;
	selp.u32 	%r19, 1, 0, %p2;
	selp.s32 	%r20, -1, 0, %p2;
	add.s32 	%r21, %r18, %r20;
	div.u32 	%r22, %r21, %r2;
	add.s32 	%r3, %r22, %r19;
	and.b32  	%r23, %r3, 3;
	setp.eq.s32 	%p3, %r23, 3;
	@%p3 bra 	$L__BB0_4;
	add.s32 	%r24, %r3, 1;
	and.b32  	%r25, %r24, 3;
	neg.s32 	%r27, %r25;
$L__BB0_3:
	.pragma "nounroll";
	mul.wide.s32 	%rd5, %r29, 4;
	add.s64 	%rd6, %rd1, %rd5;
	add.s64 	%rd7, %rd2, %rd5;
	ld.global.f32 	%f1, [%rd7];
	ld.global.f32 	%f2, [%rd6];
	add.f32 	%f3, %f1, %f2;
	st.global.f32 	[%rd6], %f3;
	add.s32 	%r29, %r29, %r2;
	add.s32 	%r27, %r27, 1;
	setp.ne.s32 	%p4, %r27, 0;
	@%p4 bra 	$L__BB0_3;
$L__BB0_4:
	setp.lt.u32 	%p5, %r3, 3;
	@%p5 bra 	$L__BB0_7;
	mul.wide.s32 	%rd11, %r2, 4;
	shl.b32 	%r26, %r2, 2;
$L__BB0_6:
	mul.wide.s32 	%rd8, %r29, 4;
	add.s64 	%rd9, %rd2, %rd8;
	ld.global.f32 	%f4, [%rd9];
	add.s64 	%rd10, %rd1, %rd8;
	ld.global.f32 	%f5, [%rd10];
	add.f32 	%f6, %f4, %f5;
	st.global.f32 	[%rd10], %f6;
	add.s64 	%rd12, %rd9, %rd11;
	ld.global.f32 	%f7, [%rd12];
	add.s64 	%rd13, %rd10, %rd11;
	ld.global.f32 	%f8, [%rd13];
	add.f32 	%f9, %f7, %f8;
	st.global.f32 	[%rd13], %f9;
	add.s64 	%rd14, %rd12, %rd11;
	ld.global.f32 	%f10, [%rd14];
	add.s64 	%rd15, %rd13, %rd11;
	ld.global.f32 	%f11, [%rd15];
	add.f32 	%f12, %f10, %f11;
	st.global.f32 	[%rd15], %f12;
	add.s64 	%rd16, %rd14, %rd11;
	ld.global.f32 	%f13, [%rd16];
	add.s64 	%rd17, %rd15, %rd11;
	ld.global.f32 	%f14, [%rd17];
	add.f32 	%f15, %f13, %f14;
	st.global.f32 	[%rd17], %f15;
	add.s32 	%r29, %r26, %r29;
	setp.lt.s32 	%p6, %r29, %r12;
	@%p6 bra 	$L__BB0_6;
$L__BB0_7:
	ret;

}


// ===== COMPILED SASS (sm_100) =====

	.target	sm_100

	.elftype	@"ET_EXEC"


//--------------------- .note.nv.tkinfo           --------------------------
	.section	.note.nv.tkinfo,"",@"SHT_NOTE"
	.sectionflags	@"SHF_NOTE_NV_TKINFO"
	.tkinfo
        /*0018*/ 	.word	0x00000002
        /*0030*/ 	.string	""
        /*0030*/ 	.string	"ptxas"
        /*0030*/ 	.string	"Cuda compilation tools, release 13.0, V13.0.88"
        /*0030*/ 	.string	"Build cuda_13.0.r13.0/compiler.36424714_0"
        /*0030*/ 	.string	"-arch sm_100 -m 64 "



//--------------------- .note.nv.cuinfo           --------------------------
	.section	.note.nv.cuinfo,"",@"SHT_NOTE"
	.sectionflags	@"SHF_NOTE_NV_CUINFO"
        /*0018*/ 	.short	0x0002
        /*001a*/ 	.short	0x0064
        /*001c*/ 	.short	0x0082
	.zero		2


//--------------------- .nv.info                  --------------------------
	.section	.nv.info,"",@"SHT_CUDA_INFO"
	.align	4


	//----- nvinfo : EIATTR_REGCOUNT
	.align		4
        /*0000*/ 	.byte	0x04, 0x2f
        /*0002*/ 	.short	(.L_1 - .L_0)
	.align		4
.L_0:
        /*0004*/ 	.word	index@(_Z3addiPfS_)
        /*0008*/ 	.word	0x00000018


	//----- nvinfo : EIATTR_FRAME_SIZE
	.align		4
.L_1:
        /*000c*/ 	.byte	0x04, 0x11
        /*000e*/ 	.short	(.L_3 - .L_2)
	.align		4
.L_2:
        /*0010*/ 	.word	index@(_Z3addiPfS_)
        /*0014*/ 	.word	0x00000000


	//----- nvinfo : EIATTR_MIN_STACK_SIZE
	.align		4
.L_3:
        /*0018*/ 	.byte	0x04, 0x12
        /*001a*/ 	.short	(.L_5 - .L_4)
	.align		4
.L_4:
        /*001c*/ 	.word	index@(_Z3addiPfS_)
        /*0020*/ 	.word	0x00000000
.L_5:


//--------------------- .nv.compat                --------------------------
	.section	.nv.compat,"",@"SHT_CUDA_COMPAT_INFO"
	.align	4
        /*0000*/ 	.byte	0x02, 0x09, 0x00, 0x00, 0x02, 0x02, 0x01, 0x00, 0x02, 0x05, 0x05, 0x00, 0x03, 0x07, 0x01, 0x01
        /*0010*/ 	.byte	0x02, 0x03, 0x00, 0x00, 0x02, 0x06, 0x01, 0x00, 0x04, 0x0b, 0x08, 0x00, 0x09, 0x00, 0x00, 0x00
        /*0020*/ 	.byte	0x00, 0x00, 0x00, 0x00


//--------------------- .nv.info._Z3addiPfS_      --------------------------
	.section	.nv.info._Z3addiPfS_,"",@"SHT_CUDA_INFO"
	.sectionflags	@""
	.align	4


	//----- nvinfo : EIATTR_CUDA_API_VERSION
	.align		4
        /*0000*/ 	.byte	0x04, 0x37
        /*0002*/ 	.short	(.L_7 - .L_6)
.L_6:
        /*0004*/ 	.word	0x00000082


	//----- nvinfo : EIATTR_KPARAM_INFO
	.align		4
.L_7:
        /*0008*/ 	.byte	0x04, 0x17
        /*000a*/ 	.short	(.L_9 - .L_8)
.L_8:
        /*000c*/ 	.word	0x00000000
        /*0010*/ 	.short	0x0002
        /*0012*/ 	.short	0x0010
        /*0014*/ 	.byte	0x00, 0xf5, 0x21, 0x00


	//----- nvinfo : EIATTR_KPARAM_INFO
	.align		4
.L_9:
        /*0018*/ 	.byte	0x04, 0x17
        /*001a*/ 	.short	(.L_11 - .L_10)
.L_10:
        /*001c*/ 	.word	0x00000000
        /*0020*/ 	.short	0x0001
        /*0022*/ 	.short	0x0008
        /*0024*/ 	.byte	0x00, 0xf5, 0x21, 0x00


	//----- nvinfo : EIATTR_KPARAM_INFO
	.align		4
.L_11:
        /*0028*/ 	.byte	0x04, 0x17
        /*002a*/ 	.short	(.L_13 - .L_12)
.L_12:
        /*002c*/ 	.word	0x00000000
        /*0030*/ 	.short	0x0000
        /*0032*/ 	.short	0x0000
        /*0034*/ 	.byte	0x00, 0xf0, 0x11, 0x00


	//----- nvinfo : EIATTR_SPARSE_MMA_MASK
	.align		4
.L_13:
        /*0038*/ 	.byte	0x03, 0x50
        /*003a*/ 	.short	0x0000


	//----- nvinfo : EIATTR_MAXREG_COUNT
	.align		4
        /*003c*/ 	.byte	0x03, 0x1b
        /*003e*/ 	.short	0x00ff


	//----- nvinfo : EIATTR_MERCURY_ISA_VERSION
	.align		4
        /*0040*/ 	.byte	0x03, 0x5f
        /*0042*/ 	.short	0x0101


	//----- nvinfo : EIATTR_VRC_CTA_INIT_COUNT
	.align		4
        /*0044*/ 	.byte	0x02, 0x4a
	.zero		1
	.zero		1


	//----- nvinfo : EIATTR_EXIT_INSTR_OFFSETS
	.align		4
        /*0048*/ 	.byte	0x04, 0x1c
        /*004a*/ 	.short	(.L_15 - .L_14)


	//   ....[0]....
.L_14:
        /*004c*/ 	.word	0x00000080


	//   ....[1]....
        /*0050*/ 	.word	0x00000390


	//   ....[2]....
        /*0054*/ 	.word	0x00000570


	//----- nvinfo : EIATTR_CRS_STACK_SIZE
	.align		4
.L_15:
        /*0058*/ 	.byte	0x04, 0x1e
        /*005a*/ 	.short	(.L_17 - .L_16)
.L_16:
        /*005c*/ 	.word	0x00000000


	//----- nvinfo : EIATTR_CBANK_PARAM_SIZE
	.align		4
.L_17:
        /*0060*/ 	.byte	0x03, 0x19
        /*0062*/ 	.short	0x0018


	//----- nvinfo : EIATTR_PARAM_CBANK
	.align		4
        /*0064*/ 	.byte	0x04, 0x0a
        /*0066*/ 	.short	(.L_19 - .L_18)
	.align		4
.L_18:
        /*0068*/ 	.word	index@(.nv.constant0._Z3addiPfS_)
        /*006c*/ 	.short	0x0380
        /*006e*/ 	.short	0x0018


	//----- nvinfo : EIATTR_SW_WAR
	.align		4
.L_19:
        /*0070*/ 	.byte	0x04, 0x36
        /*0072*/ 	.short	(.L_21 - .L_20)
.L_20:
        /*0074*/ 	.word	0x00000008
.L_21:


//--------------------- .nv.callgraph             --------------------------
	.section	.nv.callgraph,"",@"SHT_CUDA_CALLGRAPH"
	.align	4
	.sectionentsize	8
	.align		4
        /*0000*/ 	.word	0x00000000
	.align		4
        /*0004*/ 	.word	0xffffffff
	.align		4
        /*0008*/ 	.word	0x00000000
	.align		4
        /*000c*/ 	.word	0xfffffffe
	.align		4
        /*0010*/ 	.word	0x00000000
	.align		4
        /*0014*/ 	.word	0xfffffffd
	.align		4
        /*0018*/ 	.word	0x00000000
	.align		4
        /*001c*/ 	.word	0xfffffffc


//--------------------- .text._Z3addiPfS_         --------------------------
	.section	.text._Z3addiPfS_,"ax",@progbits
	.align	128
        .global         _Z3addiPfS_
        .type           _Z3addiPfS_,@function
        .size           _Z3addiPfS_,(.L_x_5 - _Z3addiPfS_)
        .other          _Z3addiPfS_,@"STO_CUDA_ENTRY STV_DEFAULT"
_Z3addiPfS_:
.text._Z3addiPfS_:
[----:B------:R-:W-:Y:S01]  /*0000*/  LDC R1, c[0x0][0x37c] ;  /* 0x0000df00ff017b82 */ /* 0x000fe20000000800 */
[----:B------:R-:W0:Y:S01]  /*0010*/  S2R R3, SR_TID.X ;  /* 0x0000000000037919 */ /* 0x000e220000002100 */
[----:B------:R-:W1:Y:S06]  /*0020*/  LDCU UR4, c[0x0][0x360] ;  /* 0x00006c00ff0477ac */ /* 0x000e6c0008000800 */
[----:B------:R-:W1:Y:S01]  /*0030*/  LDC R0, c[0x0][0x370] ;  /* 0x0000dc00ff007b82 */ /* 0x000e620000000800 */
[----:B------:R-:W2:Y:S01]  /*0040*/  LDCU UR6, c[0x0][0x380] ;  /* 0x00007000ff0677ac */ /* 0x000ea20008000800 */
[----:B-1----:R-:W-:-:S02]  /*0050*/  IMAD R0, R0, UR4, RZ ;  /* 0x0000000400007c24 */ /* 0x002fc4000f8e02ff */
[----:B0-----:R-:W-:-:S05]  /*0060*/  IMAD R3, R3, UR4, R3 ;  /* 0x0000000403037c24 */ /* 0x001fca000f8e0203 */
[----:B--2---:R-:W-:-:S13]  /*0070*/  ISETP.GE.AND P0, PT, R3, UR6, PT ;  /* 0x0000000603007c0c */ /* 0x004fda000bf06270 */
[----:B------:R-:W-:Y:S05]  /*0080*/  @P0 EXIT ;  /* 0x000000000000094d */ /* 0x000fea0003800000 */
[----:B------:R-:W0:Y:S01]  /*0090*/  I2F.U32.RP R6, R0 ;  /* 0x0000000000067306 */ /* 0x000e220000209000 */
[----:B------:R-:W-:Y:S01]  /*00a0*/  IADD3 R2, PT, PT, R0, R3, RZ ;  /* 0x0000000300027210 */ /* 0x000fe20007ffe0ff */
[----:B------:R-:W1:Y:S01]  /*00b0*/  LDCU.64 UR4, c[0x0][0x358] ;  /* 0x00006b00ff0477ac */ /* 0x000e620008000a00 */
[----:B------:R-:W-:Y:S01]  /*00c0*/  IADD3 R11, PT, PT, RZ, -R0, RZ ;  /* 0x80000000ff0b7210 */ /* 0x000fe20007ffe0ff */
[----:B------:R-:W-:Y:S01]  /*00d0*/  BSSY.RECONVERGENT B0, `(.L_x_0) ;  /* 0x000002b000007945 */ /* 0x000fe20003800200 */
[----:B------:R-:W-:Y:S02]  /*00e0*/  VIMNMX R7, PT, PT, R2, UR6, !PT ;  /* 0x0000000602077c48 */ /* 0x000fe4000ffe0100 */
[----:B------:R-:W-:-:S03]  /*00f0*/  ISETP.NE.U32.AND P3, PT, R0, RZ, PT ;  /* 0x000000ff0000720c */ /* 0x000fc60003f65070 */
[----:B------:R-:W-:Y:S01]  /*0100*/  IMAD.IADD R7, R7, 0x1, -R2 ;  /* 0x0000000107077824 */ /* 0x000fe200078e0a02 */
[----:B0-----:R-:W0:Y:S04]  /*0110*/  MUFU.RCP R6, R6 ;  /* 0x0000000600067308 */ /* 0x001e280000001000 */
[C---:B------:R-:W-:Y:S02]  /*0120*/  ISETP.NE.AND P0, PT, R7.reuse, RZ, PT ;  /* 0x000000ff0700720c */ /* 0x040fe40003f05270 */
[----:B------:R-:W-:-:S11]  /*0130*/  IADD3 R9, PT, PT, R7, -0x1, RZ ;  /* 0xffffffff07097810 */ /* 0x000fd60007ffe0ff */
[----:B------:R-:W-:Y:S02]  /*0140*/  @!P0 IADD3 R9, PT, PT, R7, RZ, RZ ;  /* 0x000000ff07098210 */ /* 0x000fe40007ffe0ff */
[----:B0-----:R-:W-:-:S04]  /*0150*/  IADD3 R4, PT, PT, R6, 0xffffffe, RZ ;  /* 0x0ffffffe06047810 */ /* 0x001fc80007ffe0ff */
[----:B------:R0:W2:Y:S02]  /*0160*/  F2I.FTZ.U32.TRUNC.NTZ R5, R4 ;  /* 0x0000000400057305 */ /* 0x0000a4000021f000 */
[----:B0-----:R-:W-:Y:S02]  /*0170*/  IMAD.MOV.U32 R4, RZ, RZ, RZ ;  /* 0x000000ffff047224 */ /* 0x001fe400078e00ff */
[----:B--2---:R-:W-:-:S04]  /*0180*/  IMAD R11, R11, R5, RZ ;  /* 0x000000050b0b7224 */ /* 0x004fc800078e02ff */
[----:B------:R-:W-:-:S06]  /*0190*/  IMAD.HI.U32 R2, R5, R11, R4 ;  /* 0x0000000b05027227 */ /* 0x000fcc00078e0004 */
[----:B------:R-:W-:-:S05]  /*01a0*/  IMAD.HI.U32 R5, R2, R9, RZ ;  /* 0x0000000902057227 */ /* 0x000fca00078e00ff */
[----:B------:R-:W-:-:S05]  /*01b0*/  IADD3 R2, PT, PT, -R5, RZ, RZ ;  /* 0x000000ff05027210 */ /* 0x000fca0007ffe1ff */
[----:B------:R-:W-:Y:S01]  /*01c0*/  IMAD R9, R0, R2, R9 ;  /* 0x0000000200097224 */ /* 0x000fe200078e0209 */
[----:B------:R-:W-:-:S04]  /*01d0*/  SEL R2, RZ, 0x1, !P0 ;  /* 0x00000001ff027807 */ /* 0x000fc80004000000 */
[----:B------:R-:W-:-:S13]  /*01e0*/  ISETP.GE.U32.AND P1, PT, R9, R0, PT ;  /* 0x000000000900720c */ /* 0x000fda0003f26070 */
[----:B------:R-:W-:Y:S01]  /*01f0*/  @P1 IMAD.IADD R9, R9, 0x1, -R0 ;  /* 0x0000000109091824 */ /* 0x000fe200078e0a00 */
[----:B------:R-:W-:-:S04]  /*0200*/  @P1 IADD3 R5, PT, PT, R5, 0x1, RZ ;  /* 0x0000000105051810 */ /* 0x000fc80007ffe0ff */
[----:B------:R-:W-:-:S13]  /*0210*/  ISETP.GE.U32.AND P2, PT, R9, R0, PT ;  /* 0x000000000900720c */ /* 0x000fda0003f46070 */
[----:B------:R-:W-:Y:S02]  /*0220*/  @P2 IADD3 R5, PT, PT, R5, 0x1, RZ ;  /* 0x0000000105052810 */ /* 0x000fe40007ffe0ff */
[----:B------:R-:W-:-:S05]  /*0230*/  @!P3 LOP3.LUT R5, RZ, R0, RZ, 0x33, !PT ;  /* 0x00000000ff05b212 */ /* 0x000fca00078e33ff */
[----:B------:R-:W-:-:S05]  /*0240*/  IMAD.IADD R2, R2, 0x1, R5 ;  /* 0x0000000102027824 */ /* 0x000fca00078e0205 */
[C---:B------:R-:W-:Y:S02]  /*0250*/  LOP3.LUT R4, R2.reuse, 0x3, RZ, 0xc0, !PT ;  /* 0x0000000302047812 */ /* 0x040fe400078ec0ff */
[----:B------:R-:W-:Y:S02]  /*0260*/  ISETP.GE.U32.AND P1, PT, R2, 0x3, PT ;  /* 0x000000030200780c */ /* 0x000fe40003f26070 */
[----:B------:R-:W-:-:S13]  /*0270*/  ISETP.NE.AND P0, PT, R4, 0x3, PT ;  /* 0x000000030400780c */ /* 0x000fda0003f05270 */
[----:B-1----:R-:W-:Y:S05]  /*0280*/  @!P0 BRA `(.L_x_1) ;  /* 0x00000000003c8947 */ /* 0x002fea0003800000 */
[----:B------:R-:W0:Y:S01]  /*0290*/  LDC.64 R8, c[0x0][0x390] ;  /* 0x0000e400ff087b82 */ /* 0x000e220000000a00 */
[----:B------:R-:W-:-:S04]  /*02a0*/  IADD3 R2, PT, PT, R2, 0x1, RZ ;  /* 0x0000000102027810 */ /* 0x000fc80007ffe0ff */
[----:B------:R-:W-:-:S03]  /*02b0*/  LOP3.LUT R2, R2, 0x3, RZ, 0xc0, !PT ;  /* 0x0000000302027812 */ /* 0x000fc600078ec0ff */
[----:B------:R-:W1:Y:S01]  /*02c0*/  LDC.64 R10, c[0x0][0x388] ;  /* 0x0000e200ff0a7b82 */ /* 0x000e620000000a00 */
[----:B------:R-:W-:-:S07]  /*02d0*/  IADD3 R2, PT, PT, -R2, RZ, RZ ;  /* 0x000000ff02027210 */ /* 0x000fce0007ffe1ff */
.L_x_2:
[----:B-1----:R-:W-:-:S04]  /*02e0*/  IMAD.WIDE R6, R3, 0x4, R10 ;  /* 0x0000000403067825 */ /* 0x002fc800078e020a */
[----:B0-2---:R-:W-:Y:S02]  /*02f0*/  IMAD.WIDE R4, R3, 0x4, R8 ;  /* 0x0000000403047825 */ /* 0x005fe400078e0208 */
[----:B------:R-:W2:Y:S04]  /*0300*/  LDG.E R6, desc[UR4][R6.64] ;  /* 0x0000000406067981 */ /* 0x000ea8000c1e1900 */
[----:B------:R-:W2:Y:S01]  /*0310*/  LDG.E R13, desc[UR4][R4.64] ;  /* 0x00000004040d7981 */ /* 0x000ea2000c1e1900 */
[----:B------:R-:W-:Y:S01]  /*0320*/  VIADD R2, R2, 0x1 ;  /* 0x0000000102027836 */ /* 0x000fe20000000000 */
[----:B------:R-:W-:-:S04]  /*0330*/  IADD3 R3, PT, PT, R0, R3, RZ ;  /* 0x0000000300037210 */ /* 0x000fc80007ffe0ff */
[----:B------:R-:W-:Y:S01]  /*0340*/  ISETP.NE.AND P0, PT, R2, RZ, PT ;  /* 0x000000ff0200720c */ /* 0x000fe20003f05270 */
[----:B--2---:R-:W-:-:S05]  /*0350*/  FADD R13, R6, R13 ;  /* 0x0000000d060d7221 */ /* 0x004fca0000000000 */
[----:B------:R2:W-:Y:S07]  /*0360*/  STG.E desc[UR4][R4.64], R13 ;  /* 0x0000000d04007986 */ /* 0x0005ee000c101904 */
[----:B------:R-:W-:Y:S05]  /*0370*/  @P0 BRA `(.L_x_2) ;  /* 0xfffffffc00d80947 */ /* 0x000fea000383ffff */
.L_x_1:
[----:B------:R-:W-:Y:S05]  /*0380*/  BSYNC.RECONVERGENT B0 ;  /* 0x0000000000007941 */ /* 0x000fea0003800200 */
.L_x_0:
[----:B------:R-:W-:Y:S05]  /*0390*/  @!P1 EXIT ;  /* 0x000000000000994d */ /* 0x000fea0003800000 */
.L_x_3:
[----:B-12---:R-:W0:Y:S08]  /*03a0*/  LDC.64 R4, c[0x0][0x388] ;  /* 0x0000e200ff047b82 */ /* 0x006e300000000a00 */
[----:B------:R-:W1:Y:S01]  /*03b0*/  LDC.64 R6, c[0x0][0x390] ;  /* 0x0000e400ff067b82 */ /* 0x000e620000000a00 */
[----:B0-----:R-:W-:-:S05]  /*03c0*/  IMAD.WIDE R12, R3, 0x4, R4 ;  /* 0x00000004030c7825 */ /* 0x001fca00078e0204 */
[----:B------:R-:W2:Y:S01]  /*03d0*/  LDG.E R2, desc[UR4][R12.64] ;  /* 0x000000040c027981 */ /* 0x000ea2000c1e1900 */
[----:B-1----:R-:W-:-:S05]  /*03e0*/  IMAD.WIDE R14, R3, 0x4, R6 ;  /* 0x00000004030e7825 */ /* 0x002fca00078e0206 */
[----:B------:R-:W2:Y:S01]  /*03f0*/  LDG.E R5, desc[UR4][R14.64] ;  /* 0x000000040e057981 */ /* 0x000ea2000c1e1900 */
[----:B------:R-:W-:-:S04]  /*0400*/  IMAD.WIDE R6, R0, 0x4, R14 ;  /* 0x0000000400067825 */ /* 0x000fc800078e020e */
[----:B--2---:R-:W-:Y:S01]  /*0410*/  FADD R17, R2, R5 ;  /* 0x0000000502117221 */ /* 0x004fe20000000000 */
[----:B------:R-:W-:-:S04]  /*0420*/  IMAD.WIDE R4, R0, 0x4, R12 ;  /* 0x0000000400047825 */ /* 0x000fc800078e020c */
[----:B------:R0:W-:Y:S04]  /*0430*/  STG.E desc[UR4][R14.64], R17 ;  /* 0x000000110e007986 */ /* 0x0001e8000c101904 */
[----:B------:R-:W2:Y:S04]  /*0440*/  LDG.E R2, desc[UR4][R4.64] ;  /* 0x0000000404027981 */ /* 0x000ea8000c1e1900 */
[----:B------:R-:W2:Y:S01]  /*0450*/  LDG.E R9, desc[UR4][R6.64] ;  /* 0x0000000406097981 */ /* 0x000ea2000c1e1900 */
[----:B------:R-:W-:-:S04]  /*0460*/  IMAD.WIDE R10, R0, 0x4, R6 ;  /* 0x00000004000a7825 */ /* 0x000fc800078e0206 */
[----:B--2---:R-:W-:Y:S01]  /*0470*/  FADD R19, R2, R9 ;  /* 0x0000000902137221 */ /* 0x004fe20000000000 */
[----:B------:R-:W-:-:S04]  /*0480*/  IMAD.WIDE R8, R0, 0x4, R4 ;  /* 0x0000000400087825 */ /* 0x000fc800078e0204 */
[----:B------:R1:W-:Y:S04]  /*0490*/  STG.E desc[UR4][R6.64], R19 ;  /* 0x0000001306007986 */ /* 0x0003e8000c101904 */
[----:B------:R-:W2:Y:S04]  /*04a0*/  LDG.E R2, desc[UR4][R8.64] ;  /* 0x0000000408027981 */ /* 0x000ea8000c1e1900 */
[----:B------:R-:W2:Y:S01]  /*04b0*/  LDG.E R13, desc[UR4][R10.64] ;  /* 0x000000040a0d7981 */ /* 0x000ea2000c1e1900 */
[----:B0-----:R-:W-:-:S04]  /*04c0*/  IMAD.WIDE R14, R0, 0x4, R10 ;  /* 0x00000004000e7825 */ /* 0x001fc800078e020a */
[----:B--2---:R-:W-:Y:S01]  /*04d0*/  FADD R21, R2, R13 ;  /* 0x0000000d02157221 */ /* 0x004fe20000000000 */
[----:B------:R-:W-:-:S04]  /*04e0*/  IMAD.WIDE R12, R0, 0x4, R8 ;  /* 0x00000004000c7825 */ /* 0x000fc800078e0208 */
[----:B------:R1:W-:Y:S04]  /*04f0*/  STG.E desc[UR4][R10.64], R21 ;  /* 0x000000150a007986 */ /* 0x0003e8000c101904 */
[----:B------:R-:W2:Y:S04]  /*0500*/  LDG.E R12, desc[UR4][R12.64] ;  /* 0x000000040c0c7981 */ /* 0x000ea8000c1e1900 */
[----:B------:R-:W2:Y:S01]  /*0510*/  LDG.E R5, desc[UR4][R14.64] ;  /* 0x000000040e057981 */ /* 0x000ea2000c1e1900 */
[----:B------:R-:W-:-:S04]  /*0520*/  LEA R3, R0, R3, 0x2 ;  /* 0x0000000300037211 */ /* 0x000fc800078e10ff */
[----:B------:R-:W-:Y:S01]  /*0530*/  ISETP.GE.AND P0, PT, R3, UR6, PT ;  /* 0x0000000603007c0c */ /* 0x000fe2000bf06270 */
[----:B--2---:R-:W-:-:S05]  /*0540*/  FADD R5, R12, R5 ;  /* 0x000000050c057221 */ /* 0x004fca0000000000 */
[----:B------:R1:W-:Y:S07]  /*0550*/  STG.E desc[UR4][R14.64], R5 ;  /* 0x000000050e007986 */ /* 0x0003ee000c101904 */
[----:B------:R-:W-:Y:S05]  /*0560*/  @!P0 BRA `(.L_x_3) ;  /* 0xfffffffc008c8947 */ /* 0x000fea000383ffff */
[----:B------:R-:W-:Y:S05]  /*0570*/  EXIT ;  /* 0x000000000000794d */ /* 0x000fea0003800000 */
.L_x_4:
[----:B------:R-:W-:-:S00]  /*0580*/  BRA `(.L_x_4) ;  /* 0xfffffffc00fc7947 */ /* 0x000fc0000383ffff */
[----:B------:R-:W-:-:S00]  /*0590*/  NOP ;  /* 0x0000000000007918 */ /* 0x000fc00000000000 */
        /* <DEDUP_REMOVED lines=14> */
.L_x_5:


//--------------------- .nv.shared.reserved.0     --------------------------
	.section	.nv.shared.reserved.0,"aw",@nobits
	.weak		__nv_reservedSMEM_offset_0_alias
	.size		__nv_reservedSMEM_offset_0_alias, 0, 64
	.other		__nv_reservedSMEM_offset_0_alias,@"STO_CUDA_RESERVED_SHARED STV_DEFAULT"
__nv_reservedSMEM_offset_0_alias:
	.zero		0
	.zero		64


//--------------------- .nv.constant0._Z3addiPfS_ --------------------------
	.section	.nv.constant0._Z3addiPfS_,"a",@progbits
	.sectionflags	@""
	.align	4
.nv.constant0._Z3addiPfS_:
	.zero		920


//--------------------- SYMBOLS --------------------------

	.type		.nv.reservedSmem.offset0,@object
	.size		.nv.reservedSmem.offset0,0x4
